//
// Generated by NVIDIA NVVM Compiler
//
// Compiler Build ID: CL-36424714
// Cuda compilation tools, release 13.0, V13.0.88
// Based on NVVM 20.0.0
//

.version 9.0
.target sm_100
.address_size 64

	// .globl	_Z7mat_mulPfS_S_i
// _ZZ7mat_mulPfS_S_iE2as has been demoted
// _ZZ7mat_mulPfS_S_iE2bs has been demoted

.visible .entry _Z7mat_mulPfS_S_i(
	.param .u64 .ptr .align 1 _Z7mat_mulPfS_S_i_param_0,
	.param .u64 .ptr .align 1 _Z7mat_mulPfS_S_i_param_1,
	.param .u64 .ptr .align 1 _Z7mat_mulPfS_S_i_param_2,
	.param .u32 _Z7mat_mulPfS_S_i_param_3
)
{
	.reg .pred 	%p<3>;
	.reg .b32 	%r<37>;
	.reg .b32 	%f<105>;
	.reg .b64 	%rd<13>;
	// demoted variable
	.shared .align 4 .b8 _ZZ7mat_mulPfS_S_iE2as[4096];
	// demoted variable
	.shared .align 4 .b8 _ZZ7mat_mulPfS_S_iE2bs[4096];
	ld.param.u64 	%rd3, [_Z7mat_mulPfS_S_i_param_0];
	ld.param.u64 	%rd4, [_Z7mat_mulPfS_S_i_param_1];
	ld.param.u64 	%rd5, [_Z7mat_mulPfS_S_i_param_2];
	ld.param.u32 	%r19, [_Z7mat_mulPfS_S_i_param_3];
	mov.u32 	%r1, %tid.y;
	mov.u32 	%r20, %ctaid.y;
	shl.b32 	%r21, %r20, 5;
	add.s32 	%r2, %r21, %r1;
	mov.u32 	%r3, %tid.x;
	mov.u32 	%r22, %ctaid.x;
	shl.b32 	%r4, %r22, 5;
	setp.lt.s32 	%p1, %r19, 32;
	mov.f32 	%f104, 0f00000000;
	@%p1 bra 	$L__BB0_3;
	shl.b32 	%r23, %r1, 7;
	mov.u32 	%r24, _ZZ7mat_mulPfS_S_iE2as;
	add.s32 	%r5, %r24, %r23;
	shl.b32 	%r25, %r3, 2;
	add.s32 	%r6, %r5, %r25;
	mov.u32 	%r26, _ZZ7mat_mulPfS_S_iE2bs;
	add.s32 	%r8, %r26, %r25;
	add.s32 	%r7, %r8, %r23;
	shr.s32 	%r27, %r19, 31;
	shr.u32 	%r28, %r27, 27;
	add.s32 	%r29, %r19, %r28;
	shr.s32 	%r30, %r29, 5;
	neg.s32 	%r36, %r30;
	mad.lo.s32 	%r35, %r19, %r2, %r3;
	mad.lo.s32 	%r31, %r1, %r19, %r3;
	add.s32 	%r34, %r31, %r4;
	shl.b32 	%r12, %r19, 5;
	cvta.to.global.u64 	%rd1, %rd3;
	cvta.to.global.u64 	%rd2, %rd4;
	mov.f32 	%f104, 0f00000000;
$L__BB0_2:
	mul.wide.u32 	%rd6, %r35, 4;
	add.s64 	%rd7, %rd1, %rd6;
	ld.global.f32 	%f6, [%rd7];
	st.shared.f32 	[%r6], %f6;
	mul.wide.u32 	%rd8, %r34, 4;
	add.s64 	%rd9, %rd2, %rd8;
	ld.global.f32 	%f7, [%rd9];
	st.shared.f32 	[%r7], %f7;
	bar.sync 	0;
	ld.shared.f32 	%f8, [%r5];
	ld.shared.f32 	%f9, [%r8];
	fma.rn.f32 	%f10, %f8, %f9, %f104;
	ld.shared.f32 	%f11, [%r5+4];
	ld.shared.f32 	%f12, [%r8+128];
	fma.rn.f32 	%f13, %f11, %f12, %f10;
	ld.shared.f32 	%f14, [%r5+8];
	ld.shared.f32 	%f15, [%r8+256];
	fma.rn.f32 	%f16, %f14, %f15, %f13;
	ld.shared.f32 	%f17, [%r5+12];
	ld.shared.f32 	%f18, [%r8+384];
	fma.rn.f32 	%f19, %f17, %f18, %f16;
	ld.shared.f32 	%f20, [%r5+16];
	ld.shared.f32 	%f21, [%r8+512];
	fma.rn.f32 	%f22, %f20, %f21, %f19;
	ld.shared.f32 	%f23, [%r5+20];
	ld.shared.f32 	%f24, [%r8+640];
	fma.rn.f32 	%f25, %f23, %f24, %f22;
	ld.shared.f32 	%f26, [%r5+24];
	ld.shared.f32 	%f27, [%r8+768];
	fma.rn.f32 	%f28, %f26, %f27, %f25;
	ld.shared.f32 	%f29, [%r5+28];
	ld.shared.f32 	%f30, [%r8+896];
	fma.rn.f32 	%f31, %f29, %f30, %f28;
	ld.shared.f32 	%f32, [%r5+32];
	ld.shared.f32 	%f33, [%r8+1024];
	fma.rn.f32 	%f34, %f32, %f33, %f31;
	ld.shared.f32 	%f35, [%r5+36];
	ld.shared.f32 	%f36, [%r8+1152];
	fma.rn.f32 	%f37, %f35, %f36, %f34;
	ld.shared.f32 	%f38, [%r5+40];
	ld.shared.f32 	%f39, [%r8+1280];
	fma.rn.f32 	%f40, %f38, %f39, %f37;
	ld.shared.f32 	%f41, [%r5+44];
	ld.shared.f32 	%f42, [%r8+1408];
	fma.rn.f32 	%f43, %f41, %f42, %f40;
	ld.shared.f32 	%f44, [%r5+48];
	ld.shared.f32 	%f45, [%r8+1536];
	fma.rn.f32 	%f46, %f44, %f45, %f43;
	ld.shared.f32 	%f47, [%r5+52];
	ld.shared.f32 	%f48, [%r8+1664];
	fma.rn.f32 	%f49, %f47, %f48, %f46;
	ld.shared.f32 	%f50, [%r5+56];
	ld.shared.f32 	%f51, [%r8+1792];
	fma.rn.f32 	%f52, %f50, %f51, %f49;
	ld.shared.f32 	%f53, [%r5+60];
	ld.shared.f32 	%f54, [%r8+1920];
	fma.rn.f32 	%f55, %f53, %f54, %f52;
	ld.shared.f32 	%f56, [%r5+64];
	ld.shared.f32 	%f57, [%r8+2048];
	fma.rn.f32 	%f58, %f56, %f57, %f55;
	ld.shared.f32 	%f59, [%r5+68];
	ld.shared.f32 	%f60, [%r8+2176];
	fma.rn.f32 	%f61, %f59, %f60, %f58;
	ld.shared.f32 	%f62, [%r5+72];
	ld.shared.f32 	%f63, [%r8+2304];
	fma.rn.f32 	%f64, %f62, %f63, %f61;
	ld.shared.f32 	%f65, [%r5+76];
	ld.shared.f32 	%f66, [%r8+2432];
	fma.rn.f32 	%f67, %f65, %f66, %f64;
	ld.shared.f32 	%f68, [%r5+80];
	ld.shared.f32 	%f69, [%r8+2560];
	fma.rn.f32 	%f70, %f68, %f69, %f67;
	ld.shared.f32 	%f71, [%r5+84];
	ld.shared.f32 	%f72, [%r8+2688];
	fma.rn.f32 	%f73, %f71, %f72, %f70;
	ld.shared.f32 	%f74, [%r5+88];
	ld.shared.f32 	%f75, [%r8+2816];
	fma.rn.f32 	%f76, %f74, %f75, %f73;
	ld.shared.f32 	%f77, [%r5+92];
	ld.shared.f32 	%f78, [%r8+2944];
	fma.rn.f32 	%f79, %f77, %f78, %f76;
	ld.shared.f32 	%f80, [%r5+96];
	ld.shared.f32 	%f81, [%r8+3072];
	fma.rn.f32 	%f82, %f80, %f81, %f79;
	ld.shared.f32 	%f83, [%r5+100];
	ld.shared.f32 	%f84, [%r8+3200];
	fma.rn.f32 	%f85, %f83, %f84, %f82;
	ld.shared.f32 	%f86, [%r5+104];
	ld.shared.f32 	%f87, [%r8+3328];
	fma.rn.f32 	%f88, %f86, %f87, %f85;
	ld.shared.f32 	%f89, [%r5+108];
	ld.shared.f32 	%f90, [%r8+3456];
	fma.rn.f32 	%f91, %f89, %f90, %f88;
	ld.shared.f32 	%f92, [%r5+112];
	ld.shared.f32 	%f93, [%r8+3584];
	fma.rn.f32 	%f94, %f92, %f93, %f91;
	ld.shared.f32 	%f95, [%r5+116];
	ld.shared.f32 	%f96, [%r8+3712];
	fma.rn.f32 	%f97, %f95, %f96, %f94;
	ld.shared.f32 	%f98, [%r5+120];
	ld.shared.f32 	%f99, [%r8+3840];
	fma.rn.f32 	%f100, %f98, %f99, %f97;
	ld.shared.f32 	%f101, [%r5+124];
	ld.shared.f32 	%f102, [%r8+3968];
	fma.rn.f32 	%f104, %f101, %f102, %f100;
	bar.sync 	0;
	add.s32 	%r36, %r36, 1;
	setp.ne.s32 	%p2, %r36, 0;
	add.s32 	%r35, %r35, 32;
	add.s32 	%r34, %r34, %r12;
	@%p2 bra 	$L__BB0_2;
$L__BB0_3:
	cvta.to.global.u64 	%rd10, %rd5;
	add.s32 	%r32, %r4, %r3;
	mad.lo.s32 	%r33, %r19, %r2, %r32;
	mul.wide.s32 	%rd11, %r33, 4;
	add.s64 	%rd12, %rd10, %rd11;
	st.global.f32 	[%rd12], %f104;
	ret;

}


// ===== COMPILED SASS (sm_100) =====

	.target	sm_100

	.elftype	@"ET_EXEC"


//--------------------- .note.nv.tkinfo           --------------------------
	.section	.note.nv.tkinfo,"",@"SHT_NOTE"
	.sectionflags	@"SHF_NOTE_NV_TKINFO"
	.tkinfo
        /*0018*/ 	.word	0x00000002
        /*0030*/ 	.string	""
        /*0030*/ 	.string	"ptxas"
        /*0030*/ 	.string	"Cuda compilation tools, release 13.0, V13.0.88"
        /*0030*/ 	.string	"Build cuda_13.0.r13.0/compiler.36424714_0"
        /*0030*/ 	.string	"-arch sm_100 -m 64 "



//--------------------- .note.nv.cuinfo           --------------------------
	.section	.note.nv.cuinfo,"",@"SHT_NOTE"
	.sectionflags	@"SHF_NOTE_NV_CUINFO"
        /*0018*/ 	.short	0x0002
        /*001a*/ 	.short	0x0064
        /*001c*/ 	.short	0x0082
	.zero		2


//--------------------- .nv.info                  --------------------------
	.section	.nv.info,"",@"SHT_CUDA_INFO"
	.align	4


	//----- nvinfo : EIATTR_REGCOUNT
	.align		4
        /*0000*/ 	.byte	0x04, 0x2f
        /*0002*/ 	.short	(.L_1 - .L_0)
	.align		4
.L_0:
        /*0004*/ 	.word	index@(_Z7mat_mulPfS_S_i)
        /*0008*/ 	.word	0x00000020


	//----- nvinfo : EIATTR_FRAME_SIZE
	.align		4
.L_1:
        /*000c*/ 	.byte	0x04, 0x11
        /*000e*/ 	.short	(.L_3 - .L_2)
	.align		4
.L_2:
        /*0010*/ 	.word	index@(_Z7mat_mulPfS_S_i)
        /*0014*/ 	.word	0x00000000


	//----- nvinfo : EIATTR_MIN_STACK_SIZE
	.align		4
.L_3:
        /*0018*/ 	.byte	0x04, 0x12
        /*001a*/ 	.short	(.L_5 - .L_4)
	.align		4
.L_4:
        /*001c*/ 	.word	index@(_Z7mat_mulPfS_S_i)
        /*0020*/ 	.word	0x00000000
.L_5:


//--------------------- .nv.compat                --------------------------
	.section	.nv.compat,"",@"SHT_CUDA_COMPAT_INFO"
	.align	4
        /*0000*/ 	.byte	0x02, 0x09, 0x00, 0x00, 0x02, 0x02, 0x01, 0x00, 0x02, 0x05, 0x05, 0x00, 0x03, 0x07, 0x01, 0x01
        /*0010*/ 	.byte	0x02, 0x03, 0x00, 0x00, 0x02, 0x06, 0x01, 0x00, 0x04, 0x0b, 0x08, 0x00, 0x09, 0x00, 0x00, 0x00
        /*0020*/ 	.byte	0x00, 0x00, 0x00, 0x00


//--------------------- .nv.info._Z7mat_mulPfS_S_i --------------------------
	.section	.nv.info._Z7mat_mulPfS_S_i,"",@"SHT_CUDA_INFO"
	.sectionflags	@""
	.align	4


	//----- nvinfo : EIATTR_CUDA_API_VERSION
	.align		4
        /*0000*/ 	.byte	0x04, 0x37
        /*0002*/ 	.short	(.L_7 - .L_6)
.L_6:
        /*0004*/ 	.word	0x00000082


	//----- nvinfo : EIATTR_KPARAM_INFO
	.align		4
.L_7:
        /*0008*/ 	.byte	0x04, 0x17
        /*000a*/ 	.short	(.L_9 - .L_8)
.L_8:
        /*000c*/ 	.word	0x00000000
        /*0010*/ 	.short	0x0003
        /*0012*/ 	.short	0x0018
        /*0014*/ 	.byte	0x00, 0xf0, 0x11, 0x00


	//----- nvinfo : EIATTR_KPARAM_INFO
	.align		4
.L_9:
        /*0018*/ 	.byte	0x04, 0x17
        /*001a*/ 	.short	(.L_11 - .L_10)
.L_10:
        /*001c*/ 	.word	0x00000000
        /*0020*/ 	.short	0x0002
        /*0022*/ 	.short	0x0010
        /*0024*/ 	.byte	0x00, 0xf5, 0x21, 0x00


	//----- nvinfo : EIATTR_KPARAM_INFO
	.align		4
.L_11:
        /*0028*/ 	.byte	0x04, 0x17
        /*002a*/ 	.short	(.L_13 - .L_12)
.L_12:
        /*002c*/ 	.word	0x00000000
        /*0030*/ 	.short	0x0001
        /*0032*/ 	.short	0x0008
        /*0034*/ 	.byte	0x00, 0xf5, 0x21, 0x00


	//----- nvinfo : EIATTR_KPARAM_INFO
	.align		4
.L_13:
        /*0038*/ 	.byte	0x04, 0x17
        /*003a*/ 	.short	(.L_15 - .L_14)
.L_14:
        /*003c*/ 	.word	0x00000000
        /*0040*/ 	.short	0x0000
        /*0042*/ 	.short	0x0000
        /*0044*/ 	.byte	0x00, 0xf5, 0x21, 0x00


	//----- nvinfo : EIATTR_SPARSE_MMA_MASK
	.align		4
.L_15:
        /*0048*/ 	.byte	0x03, 0x50
        /*004a*/ 	.short	0x0000


	//----- nvinfo : EIATTR_MAXREG_COUNT
	.align		4
        /*004c*/ 	.byte	0x03, 0x1b
        /*004e*/ 	.short	0x00ff


	//----- nvinfo : EIATTR_NUM_BARRIERS
	.align		4
        /*0050*/ 	.byte	0x02, 0x4c
        /*0052*/ 	.byte	0x01
	.zero		1


	//----- nvinfo : EIATTR_MERCURY_ISA_VERSION
	.align		4
        /*0054*/ 	.byte	0x03, 0x5f
        /*0056*/ 	.short	0x0101


	//----- nvinfo : EIATTR_VRC_CTA_INIT_COUNT
	.align		4
        /*0058*/ 	.byte	0x02, 0x4a
	.zero		1
	.zero		1


	//----- nvinfo : EIATTR_EXIT_INSTR_OFFSETS
	.align		4
        /*005c*/ 	.byte	0x04, 0x1c
        /*005e*/ 	.short	(.L_17 - .L_16)


	//   ....[0]....
.L_16:
        /*0060*/ 	.word	0x00000780


	//----- nvinfo : EIATTR_CBANK_PARAM_SIZE
	.align		4
.L_17:
        /*0064*/ 	.byte	0x03, 0x19
        /*0066*/ 	.short	0x001c


	//----- nvinfo : EIATTR_PARAM_CBANK
	.align		4
        /*0068*/ 	.byte	0x04, 0x0a
        /*006a*/ 	.short	(.L_19 - .L_18)
	.align		4
.L_18:
        /*006c*/ 	.word	index@(.nv.constant0._Z7mat_mulPfS_S_i)
        /*0070*/ 	.short	0x0380
        /*0072*/ 	.short	0x001c


	//----- nvinfo : EIATTR_SW_WAR
	.align		4
.L_19:
        /*0074*/ 	.byte	0x04, 0x36
        /*0076*/ 	.short	(.L_21 - .L_20)
.L_20:
        /*0078*/ 	.word	0x00000008
.L_21:


//--------------------- .nv.callgraph             --------------------------
	.section	.nv.callgraph,"",@"SHT_CUDA_CALLGRAPH"
	.align	4
	.sectionentsize	8
	.align		4
        /*0000*/ 	.word	0x00000000
	.align		4
        /*0004*/ 	.word	0xffffffff
	.align		4
        /*0008*/ 	.word	0x00000000
	.align		4
        /*000c*/ 	.word	0xfffffffe
	.align		4
        /*0010*/ 	.word	0x00000000
	.align		4
        /*0014*/ 	.word	0xfffffffd
	.align		4
        /*0018*/ 	.word	0x00000000
	.align		4
        /*001c*/ 	.word	0xfffffffc


//--------------------- .text._Z7mat_mulPfS_S_i   --------------------------
	.section	.text._Z7mat_mulPfS_S_i,"ax",@progbits
	.align	128
        .global         _Z7mat_mulPfS_S_i
        .type           _Z7mat_mulPfS_S_i,@function
        .size           _Z7mat_mulPfS_S_i,(.L_x_3 - _Z7mat_mulPfS_S_i)
        .other          _Z7mat_mulPfS_S_i,@"STO_CUDA_ENTRY STV_DEFAULT"
_Z7mat_mulPfS_S_i:
.text._Z7mat_mulPfS_S_i:
[----:B------:R-:W-:Y:S01]  /*0000*/  LDC R1, c[0x0][0x37c] ;  /* 0x0000df00ff017b82 */ /* 0x000fe20000000800 */
[----:B------:R-:W0:Y:S07]  /*0010*/  S2R R9, SR_TID.Y ;  /* 0x0000000000097919 */ /* 0x000e2e0000002200 */
[----:B------:R-:W1:Y:S01]  /*0020*/  LDC R0, c[0x0][0x398] ;  /* 0x0000e600ff007b82 */ /* 0x000e620000000800 */
[----:B------:R-:W2:Y:S01]  /*0030*/  LDCU.64 UR8, c[0x0][0x358] ;  /* 0x00006b00ff0877ac */ /* 0x000ea20008000a00 */
[----:B------:R-:W-:Y:S01]  /*0040*/  HFMA2 R11, -RZ, RZ, 0, 0 ;  /* 0x00000000ff0b7431 */ /* 0x000fe200000001ff */
[----:B------:R-:W0:Y:S01]  /*0050*/  S2R R2, SR_CTAID.Y ;  /* 0x0000000000027919 */ /* 0x000e220000002600 */
[----:B------:R-:W3:Y:S04]  /*0060*/  S2R R7, SR_TID.X ;  /* 0x0000000000077919 */ /* 0x000ee80000002100 */
[----:B------:R-:W4:Y:S01]  /*0070*/  LDC.64 R22, c[0x0][0x390] ;  /* 0x0000e400ff167b82 */ /* 0x000f220000000a00 */
[----:B------:R-:W3:Y:S01]  /*0080*/  S2R R6, SR_CTAID.X ;  /* 0x0000000000067919 */ /* 0x000ee20000002500 */
[----:B-1----:R-:W-:-:S02]  /*0090*/  ISETP.GE.AND P0, PT, R0, 0x20, PT ;  /* 0x000000200000780c */ /* 0x002fc40003f06270 */
[----:B0-----:R-:W-:Y:S02]  /*00a0*/  LEA R5, R2, R9, 0x5 ;  /* 0x0000000902057211 */ /* 0x001fe400078e28ff */
[----:B---3--:R-:W-:-:S05]  /*00b0*/  LEA R2, R6, R7, 0x5 ;  /* 0x0000000706027211 */ /* 0x008fca00078e28ff */
[----:B------:R-:W-:-:S04]  /*00c0*/  IMAD R3, R5, R0, R2 ;  /* 0x0000000005037224 */ /* 0x000fc800078e0202 */
[----:B----4-:R-:W-:Y:S01]  /*00d0*/  IMAD.WIDE R22, R3, 0x4, R22 ;  /* 0x0000000403167825 */ /* 0x010fe200078e0216 */
[----:B--2---:R-:W-:Y:S06]  /*00e0*/  @!P0 BRA `(.L_x_0) ;  /* 0x0000000400a08947 */ /* 0x004fec0003800000 */
[----:B------:R-:W0:Y:S01]  /*00f0*/  S2UR UR6, SR_CgaCtaId ;  /* 0x00000000000679c3 */ /* 0x000e220000008800 */
[----:B------:R-:W-:Y:S01]  /*0100*/  UMOV UR4, 0x400 ;  /* 0x0000040000047882 */ /* 0x000fe20000000000 */
[----:B------:R-:W-:Y:S01]  /*0110*/  SHF.R.S32.HI R3, RZ, 0x1f, R0 ;  /* 0x0000001fff037819 */ /* 0x000fe20000011400 */
[----:B------:R-:W-:Y:S01]  /*0120*/  UIADD3 UR5, UPT, UPT, UR4, 0x1000, URZ ;  /* 0x0000100004057890 */ /* 0x000fe2000fffe0ff */
[-CC-:B------:R-:W-:Y:S01]  /*0130*/  IMAD R2, R9, R0.reuse, R7.reuse ;  /* 0x0000000009027224 */ /* 0x180fe200078e0207 */
[----:B------:R-:W-:Y:S02]  /*0140*/  MOV R11, RZ ;  /* 0x000000ff000b7202 */ /* 0x000fe40000000f00 */
[----:B------:R-:W-:Y:S01]  /*0150*/  LEA.HI R4, R3, R0, RZ, 0x5 ;  /* 0x0000000003047211 */ /* 0x000fe200078f28ff */
[----:B------:R-:W1:Y:S01]  /*0160*/  LDC.64 R20, c[0x0][0x380] ;  /* 0x0000e000ff147b82 */ /* 0x000e620000000a00 */
[----:B------:R-:W-:Y:S01]  /*0170*/  LEA R3, R6, R2, 0x5 ;  /* 0x0000000206037211 */ /* 0x000fe200078e28ff */
[----:B------:R-:W-:Y:S01]  /*0180*/  IMAD R2, R5, R0, R7 ;  /* 0x0000000005027224 */ /* 0x000fe200078e0207 */
[----:B------:R-:W-:-:S04]  /*0190*/  SHF.R.S32.HI R4, RZ, 0x5, R4 ;  /* 0x00000005ff047819 */ /* 0x000fc80000011404 */
[----:B------:R-:W-:Y:S01]  /*01a0*/  IADD3 R4, PT, PT, -R4, RZ, RZ ;  /* 0x000000ff04047210 */ /* 0x000fe20007ffe1ff */
[----:B------:R-:W2:Y:S01]  /*01b0*/  LDC.64 R18, c[0x0][0x388] ;  /* 0x0000e200ff127b82 */ /* 0x000ea20000000a00 */
[----:B0-----:R-:W-:Y:S02]  /*01c0*/  ULEA UR4, UR6, UR4, 0x18 ;  /* 0x0000000406047291 */ /* 0x001fe4000f8ec0ff */
[----:B------:R-:W-:-:S04]  /*01d0*/  ULEA UR5, UR6, UR5, 0x18 ;  /* 0x0000000506057291 */ /* 0x000fc8000f8ec0ff */
[----:B------:R-:W-:Y:S02]  /*01e0*/  LEA R16, R9, UR4, 0x7 ;  /* 0x0000000409107c11 */ /* 0x000fe4000f8e38ff */
[C---:B------:R-:W-:Y:S02]  /*01f0*/  LEA R6, R7.reuse, UR5, 0x2 ;  /* 0x0000000507067c11 */ /* 0x040fe4000f8e10ff */
[----:B------:R-:W-:Y:S02]  /*0200*/  LEA R7, R7, R16, 0x2 ;  /* 0x0000001007077211 */ /* 0x000fe400078e10ff */
[----:B------:R-:W-:-:S07]  /*0210*/  LEA R5, R9, R6, 0x7 ;  /* 0x0000000609057211 */ /* 0x000fce00078e38ff */
.L_x_1:
[----:B-1----:R-:W-:-:S04]  /*0220*/  IMAD.WIDE.U32 R24, R2, 0x4, R20 ;  /* 0x0000000402187825 */ /* 0x002fc800078e0014 */
[----:B--2---:R-:W-:Y:S02]  /*0230*/  IMAD.WIDE.U32 R8, R3, 0x4, R18 ;  /* 0x0000000403087825 */ /* 0x004fe400078e0012 */
[----:B------:R-:W2:Y:S04]  /*0240*/  LDG.E R24, desc[UR8][R24.64] ;  /* 0x0000000818187981 */ /* 0x000ea8000c1e1900 */
[----:B------:R-:W3:Y:S01]  /*0250*/  LDG.E R26, desc[UR8][R8.64] ;  /* 0x00000008081a7981 */ /* 0x000ee2000c1e1900 */
[----:B------:R-:W-:Y:S02]  /*0260*/  IADD3 R4, PT, PT, R4, 0x1, RZ ;  /* 0x0000000104047810 */ /* 0x000fe40007ffe0ff */
[----:B------:R-:W-:Y:S02]  /*0270*/  IADD3 R2, PT, PT, R2, 0x20, RZ ;  /* 0x0000002002027810 */ /* 0x000fe40007ffe0ff */
[----:B------:R-:W-:-:S02]  /*0280*/  ISETP.NE.AND P0, PT, R4, RZ, PT ;  /* 0x000000ff0400720c */ /* 0x000fc40003f05270 */
[----:B------:R-:W-:Y:S01]  /*0290*/  LEA R3, R0, R3, 0x5 ;  /* 0x0000000300037211 */ /* 0x000fe200078e28ff */
[----:B--2---:R-:W-:Y:S04]  /*02a0*/  STS [R7], R24 ;  /* 0x0000001807007388 */ /* 0x004fe80000000800 */
[----:B---3--:R-:W-:Y:S01]  /*02b0*/  STS [R5], R26 ;  /* 0x0000001a05007388 */ /* 0x008fe20000000800 */
[----:B------:R-:W-:Y:S06]  /*02c0*/  BAR.SYNC.DEFER_BLOCKING 0x0 ;  /* 0x0000000000007b1d */ /* 0x000fec0000010000 */
[----:B------:R-:W-:Y:S04]  /*02d0*/  LDS R10, [R6] ;  /* 0x00000000060a7984 */ /* 0x000fe80000000800 */
[----:B------:R-:W0:Y:S04]  /*02e0*/  LDS.128 R12, [R16] ;  /* 0x00000000100c7984 */ /* 0x000e280000000c00 */
[----:B------:R-:W1:Y:S04]  /*02f0*/  LDS R27, [R6+0x80] ;  /* 0x00008000061b7984 */ /* 0x000e680000000800 */
[----:B------:R-:W2:Y:S04]  /*0300*/  LDS R17, [R6+0x100] ;  /* 0x0001000006117984 */ /* 0x000ea80000000800 */
[----:B------:R-:W3:Y:S04]  /*0310*/  LDS R29, [R6+0x180] ;  /* 0x00018000061d7984 */ /* 0x000ee80000000800 */
[----:B------:R-:W-:Y:S01]  /*0320*/  LDS R25, [R6+0x380] ;  /* 0x0003800006197984 */ /* 0x000fe20000000800 */
[----:B0-----:R-:W-:-:S03]  /*0330*/  FFMA R10, R12, R10, R11 ;  /* 0x0000000a0c0a7223 */ /* 0x001fc6000000000b */
[----:B------:R-:W-:Y:S01]  /*0340*/  LDS R12, [R6+0x280] ;  /* 0x00028000060c7984 */ /* 0x000fe20000000800 */
[----:B-1----:R-:W-:-:S03]  /*0350*/  FFMA R28, R27, R13, R10 ;  /* 0x0000000d1b1c7223 */ /* 0x002fc6000000000a */
[----:B------:R-:W-:Y:S01]  /*0360*/  LDS R13, [R6+0x200] ;  /* 0x00020000060d7984 */ /* 0x000fe20000000800 */
[----:B--2---:R-:W-:-:S03]  /*0370*/  FFMA R14, R17, R14, R28 ;  /* 0x0000000e110e7223 */ /* 0x004fc6000000001c */
[----:B------:R-:W0:Y:S01]  /*0380*/  LDS.128 R8, [R16+0x10] ;  /* 0x0000100010087984 */ /* 0x000e220000000c00 */
[----:B---3--:R-:W-:-:S03]  /*0390*/  FFMA R15, R29, R15, R14 ;  /* 0x0000000f1d0f7223 */ /* 0x008fc6000000000e */
[----:B------:R-:W1:Y:S01]  /*03a0*/  LDS R17, [R6+0x300] ;  /* 0x0003000006117984 */ /* 0x000e620000000800 */
[----:B0-----:R-:W-:-:S03]  /*03b0*/  FFMA R13, R8, R13, R15 ;  /* 0x0000000d080d7223 */ /* 0x001fc6000000000f */
[----:B------:R-:W-:Y:S01]  /*03c0*/  LDS R8, [R6+0x480] ;  /* 0x0004800006087984 */ /* 0x000fe20000000800 */
[----:B------:R-:W-:-:S03]  /*03d0*/  FFMA R24, R12, R9, R13 ;  /* 0x000000090c187223 */ /* 0x000fc6000000000d */
[----:B------:R-:W-:Y:S01]  /*03e0*/  LDS R9, [R6+0x400] ;  /* 0x0004000006097984 */ /* 0x000fe20000000800 */
[----:B-1----:R-:W-:-:S03]  /*03f0*/  FFMA R10, R17, R10, R24 ;  /* 0x0000000a110a7223 */ /* 0x002fc60000000018 */
[----:B------:R-:W0:Y:S01]  /*0400*/  LDS.128 R12, [R16+0x20] ;  /* 0x00002000100c7984 */ /* 0x000e220000000c00 */
[----:B------:R-:W-:-:S03]  /*0410*/  FFMA R11, R25, R11, R10 ;  /* 0x0000000b190b7223 */ /* 0x000fc6000000000a */
[----:B------:R-:W1:Y:S04]  /*0420*/  LDS R17, [R6+0x500] ;  /* 0x0005000006117984 */ /* 0x000e680000000800 */
[----:B------:R-:W2:Y:S01]  /*0430*/  LDS R25, [R6+0x580] ;  /* 0x0005800006197984 */ /* 0x000ea20000000800 */
[----:B0-----:R-:W-:-:S03]  /*0440*/  FFMA R9, R12, R9, R11 ;  /* 0x000000090c097223 */ /* 0x001fc6000000000b */
[----:B------:R-:W-:Y:S01]  /*0450*/  LDS R12, [R6+0x680] ;  /* 0x00068000060c7984 */ /* 0x000fe20000000800 */
[----:B------:R-:W-:-:S03]  /*0460*/  FFMA R24, R8, R13, R9 ;  /* 0x0000000d08187223 */ /* 0x000fc60000000009 */
[----:B------:R-:W-:Y:S01]  /*0470*/  LDS R13, [R6+0x600] ;  /* 0x00060000060d7984 */ /* 0x000fe20000000800 */
[----:B-1----:R-:W-:-:S03]  /*0480*/  FFMA R14, R17, R14, R24 ;  /* 0x0000000e110e7223 */ /* 0x002fc60000000018 */
[----:B------:R-:W0:Y:S01]  /*0490*/  LDS.128 R8, [R16+0x30] ;  /* 0x0000300010087984 */ /* 0x000e220000000c00 */
[----:B--2---:R-:W-:-:S03]  /*04a0*/  FFMA R15, R25, R15, R14 ;  /* 0x0000000f190f7223 */ /* 0x004fc6000000000e */
        /* <DEDUP_REMOVED lines=19> */
[----:B------:R-:W-:Y:S04]  /*05e0*/  LDS R24, [R6+0xc80] ;  /* 0x000c800006187984 */ /* 0x000fe80000000800 */
[----:B------:R-:W-:Y:S01]  /*05f0*/  LDS R17, [R6+0xd00] ;  /* 0x000d000006117984 */ /* 0x000fe20000000800 */
[----:B0-----:R-:W-:-:S03]  /*0600*/  FFMA R13, R8, R13, R15 ;  /* 0x0000000d080d7223 */ /* 0x001fc6000000000f */
[----:B------:R-:W0:Y:S01]  /*0610*/  LDS R8, [R6+0xb80] ;  /* 0x000b800006087984 */ /* 0x000e220000000800 */
[----:B------:R-:W-:-:S03]  /*0620*/  FFMA R26, R12, R9, R13 ;  /* 0x000000090c1a7223 */ /* 0x000fc6000000000d */
[----:B------:R-:W-:Y:S01]  /*0630*/  LDS R9, [R6+0xc00] ;  /* 0x000c000006097984 */ /* 0x000fe20000000800 */
[----:B-1----:R-:W-:-:S03]  /*0640*/  FFMA R25, R25, R10, R26 ;  /* 0x0000000a19197223 */ /* 0x002fc6000000001a */
[----:B------:R-:W1:Y:S01]  /*0650*/  LDS.128 R12, [R16+0x60] ;  /* 0x00006000100c7984 */ /* 0x000e620000000c00 */
[----:B0-----:R-:W-:-:S03]  /*0660*/  FFMA R11, R8, R11, R25 ;  /* 0x0000000b080b7223 */ /* 0x001fc60000000019 */
[----:B------:R-:W-:Y:S01]  /*0670*/  LDS R25, [R6+0xf80] ;  /* 0x000f800006197984 */ /* 0x000fe20000000800 */
[----:B-1----:R-:W-:-:S03]  /*0680*/  FFMA R9, R12, R9, R11 ;  /* 0x000000090c097223 */ /* 0x002fc6000000000b */
[----:B------:R-:W0:Y:S01]  /*0690*/  LDS R12, [R6+0xd80] ;  /* 0x000d8000060c7984 */ /* 0x000e220000000800 */
[----:B------:R-:W-:-:S03]  /*06a0*/  FFMA R26, R24, R13, R9 ;  /* 0x0000000d181a7223 */ /* 0x000fc60000000009 */
[----:B------:R-:W-:Y:S01]  /*06b0*/  LDS R13, [R6+0xe00] ;  /* 0x000e0000060d7984 */ /* 0x000fe20000000800 */
[----:B------:R-:W-:-:S03]  /*06c0*/  FFMA R17, R17, R14, R26 ;  /* 0x0000000e11117223 */ /* 0x000fc6000000001a */
[----:B------:R-:W1:Y:S04]  /*06d0*/  LDS.128 R8, [R16+0x70] ;  /* 0x0000700010087984 */ /* 0x000e680000000c00 */
[----:B------:R-:W2:Y:S04]  /*06e0*/  LDS R24, [R6+0xe80] ;  /* 0x000e800006187984 */ /* 0x000ea80000000800 */
[----:B------:R-:W3:Y:S01]  /*06f0*/  LDS R14, [R6+0xf00] ;  /* 0x000f0000060e7984 */ /* 0x000ee20000000800 */
[----:B0-----:R-:W-:-:S04]  /*0700*/  FFMA R15, R12, R15, R17 ;  /* 0x0000000f0c0f7223 */ /* 0x001fc80000000011 */
[----:B-1----:R-:W-:-:S04]  /*0710*/  FFMA R13, R8, R13, R15 ;  /* 0x0000000d080d7223 */ /* 0x002fc8000000000f */
[----:B--2---:R-:W-:-:S04]  /*0720*/  FFMA R9, R24, R9, R13 ;  /* 0x0000000918097223 */ /* 0x004fc8000000000d */
[----:B---3--:R-:W-:-:S04]  /*0730*/  FFMA R10, R14, R10, R9 ;  /* 0x0000000a0e0a7223 */ /* 0x008fc80000000009 */
[----:B------:R-:W-:Y:S01]  /*0740*/  FFMA R11, R25, R11, R10 ;  /* 0x0000000b190b7223 */ /* 0x000fe2000000000a */
[----:B------:R-:W-:Y:S06]  /*0750*/  BAR.SYNC.DEFER_BLOCKING 0x0 ;  /* 0x0000000000007b1d */ /* 0x000fec0000010000 */
[----:B------:R-:W-:Y:S05]  /*0760*/  @P0 BRA `(.L_x_1) ;  /* 0xfffffff800ac0947 */ /* 0x000fea000383ffff */
.L_x_0:
[----:B------:R-:W-:Y:S01]  /*0770*/  STG.E desc[UR8][R22.64], R11 ;  /* 0x0000000b16007986 */ /* 0x000fe2000c101908 */
[----:B------:R-:W-:Y:S05]  /*0780*/  EXIT ;  /* 0x000000000000794d */ /* 0x000fea0003800000 */
.L_x_2:
[----:B------:R-:W-:-:S00]  /*0790*/  BRA `(.L_x_2) ;  /* 0xfffffffc00fc7947 */ /* 0x000fc0000383ffff */
[----:B------:R-:W-:-:S00]  /*07a0*/  NOP ;  /* 0x0000000000007918 */ /* 0x000fc00000000000 */
        /* <DEDUP_REMOVED lines=13> */
.L_x_3:


//--------------------- .nv.shared._Z7mat_mulPfS_S_i --------------------------
	.section	.nv.shared._Z7mat_mulPfS_S_i,"aw",@nobits
	.sectionflags	@""
	.align	4
.nv.shared._Z7mat_mulPfS_S_i:
	.zero		9216


//--------------------- .nv.shared.reserved.0     --------------------------
	.section	.nv.shared.reserved.0,"aw",@nobits
	.weak		__nv_reservedSMEM_offset_0_alias
	.size		__nv_reservedSMEM_offset_0_alias, 0, 64
	.other		__nv_reservedSMEM_offset_0_alias,@"STO_CUDA_RESERVED_SHARED STV_DEFAULT"
__nv_reservedSMEM_offset_0_alias:
	.zero		0
	.zero		64


//--------------------- .nv.constant0._Z7mat_mulPfS_S_i --------------------------
	.section	.nv.constant0._Z7mat_mulPfS_S_i,"a",@progbits
	.sectionflags	@""
	.align	4
.nv.constant0._Z7mat_mulPfS_S_i:
	.zero		924


//--------------------- SYMBOLS --------------------------

	.type		.nv.reservedSmem.offset0,@object
	.size		.nv.reservedSmem.offset0,0x4
	.type		.nv.reservedSmem.cap,@object
	.size		.nv.reservedSmem.cap,0x4
